	.headerflags	@"EF_CUDA_TEXMODE_UNIFIED EF_CUDA_64BIT_ADDRESS EF_CUDA_ACCELERATORS EF_CUDA_SM90 EF_CUDA_VIRTUAL_SM(EF_CUDA_SM90)"
	.elftype	@"ET_EXEC"


//--------------------- .nv.info                  --------------------------
	.section	.nv.info,"",@"SHT_CUDA_INFO"
	.align	4


	//----- nvinfo : EIATTR_REGCOUNT
	.align		4
        /*0000*/ 	.byte	0x04, 0x2f
        /*0002*/ 	.short	(.L_1 - .L_0)
	.align		4
.L_0:
        /*0004*/ 	.word	index@(triton_poi_fused_max_pool2d_with_indices_17)
        /*0008*/ 	.word	0x00000030


	//----- nvinfo : EIATTR_MIN_STACK_SIZE
	.align		4
.L_1:
        /*000c*/ 	.byte	0x04, 0x12
        /*000e*/ 	.short	(.L_3 - .L_2)
	.align		4
.L_2:
        /*0010*/ 	.word	index@(triton_poi_fused_max_pool2d_with_indices_17)
        /*0014*/ 	.word	0x00000000


	//----- nvinfo : EIATTR_FRAME_SIZE
	.align		4
.L_3:
        /*0018*/ 	.byte	0x04, 0x11
        /*001a*/ 	.short	(.L_5 - .L_4)
	.align		4
.L_4:
        /*001c*/ 	.word	index@(triton_poi_fused_max_pool2d_with_indices_17)
        /*0020*/ 	.word	0x00000000


	//----- nvinfo : EIATTR_MIN_STACK_SIZE
	.align		4
.L_5:
        /*0024*/ 	.byte	0x04, 0x12
        /*0026*/ 	.short	(.L_7 - .L_6)
	.align		4
.L_6:
        /*0028*/ 	.word	index@(triton_poi_fused_max_pool2d_with_indices_17)
        /*002c*/ 	.word	0x00000000
.L_7:


//--------------------- .nv.info.triton_poi_fused_max_pool2d_with_indices_17 --------------------------
	.section	.nv.info.triton_poi_fused_max_pool2d_with_indices_17,"",@"SHT_CUDA_INFO"
	.sectionflags	@""
	.align	4


	//----- nvinfo : EIATTR_CUDA_API_VERSION
	.align		4
        /*0000*/ 	.byte	0x04, 0x37
        /*0002*/ 	.short	(.L_9 - .L_8)
.L_8:
        /*0004*/ 	.word	0x0000007c


	//----- nvinfo : EIATTR_KPARAM_INFO
	.align		4
.L_9:
        /*0008*/ 	.byte	0x04, 0x17
        /*000a*/ 	.short	(.L_11 - .L_10)
.L_10:
        /*000c*/ 	.word	0x00000000
        /*0010*/ 	.short	0x0004
        /*0012*/ 	.short	0x001c
        /*0014*/ 	.byte	0x00, 0xf0, 0x11, 0x00


	//----- nvinfo : EIATTR_KPARAM_INFO
	.align		4
.L_11:
        /*0018*/ 	.byte	0x04, 0x17
        /*001a*/ 	.short	(.L_13 - .L_12)
.L_12:
        /*001c*/ 	.word	0x00000000
        /*0020*/ 	.short	0x0003
        /*0022*/ 	.short	0x0018
        /*0024*/ 	.byte	0x00, 0xf0, 0x11, 0x00


	//----- nvinfo : EIATTR_KPARAM_INFO
	.align		4
.L_13:
        /*0028*/ 	.byte	0x04, 0x17
        /*002a*/ 	.short	(.L_15 - .L_14)
.L_14:
        /*002c*/ 	.word	0x00000000
        /*0030*/ 	.short	0x0002
        /*0032*/ 	.short	0x0010
        /*0034*/ 	.byte	0x00, 0xf4, 0x21, 0x00


	//----- nvinfo : EIATTR_KPARAM_INFO
	.align		4
.L_15:
        /*0038*/ 	.byte	0x04, 0x17
        /*003a*/ 	.short	(.L_17 - .L_16)
.L_16:
        /*003c*/ 	.word	0x00000000
        /*0040*/ 	.short	0x0001
        /*0042*/ 	.short	0x0008
        /*0044*/ 	.byte	0x00, 0xf4, 0x21, 0x00


	//----- nvinfo : EIATTR_KPARAM_INFO
	.align		4
.L_17:
        /*0048*/ 	.byte	0x04, 0x17
        /*004a*/ 	.short	(.L_19 - .L_18)
.L_18:
        /*004c*/ 	.word	0x00000000
        /*0050*/ 	.short	0x0000
        /*0052*/ 	.short	0x0000
        /*0054*/ 	.byte	0x00, 0xf4, 0x21, 0x00


	//----- nvinfo : EIATTR_SPARSE_MMA_MASK
	.align		4
.L_19:
        /*0058*/ 	.byte	0x03, 0x50
        /*005a*/ 	.short	0x0000


	//----- nvinfo : EIATTR_MAXREG_COUNT
	.align		4
        /*005c*/ 	.byte	0x03, 0x1b
        /*005e*/ 	.short	0x00ff


	//----- nvinfo : EIATTR_EXIT_INSTR_OFFSETS
	.align		4
        /*0060*/ 	.byte	0x04, 0x1c
        /*0062*/ 	.short	(.L_21 - .L_20)


	//   ....[0]....
.L_20:
        /*0064*/ 	.word	0x000018a0


	//   ....[1]....
        /*0068*/ 	.word	0x000018d0


	//----- nvinfo : EIATTR_REQNTID
	.align		4
.L_21:
        /*006c*/ 	.byte	0x04, 0x10
        /*006e*/ 	.short	(.L_23 - .L_22)
.L_22:
        /*0070*/ 	.word	0x00000080
        /*0074*/ 	.word	0x00000001
        /*0078*/ 	.word	0x00000001


	//----- nvinfo : EIATTR_CBANK_PARAM_SIZE
	.align		4
.L_23:
        /*007c*/ 	.byte	0x03, 0x19
        /*007e*/ 	.short	0x0020


	//----- nvinfo : EIATTR_PARAM_CBANK
	.align		4
        /*0080*/ 	.byte	0x04, 0x0a
        /*0082*/ 	.short	(.L_25 - .L_24)
	.align		4
.L_24:
        /*0084*/ 	.word	index@(.nv.constant0.triton_poi_fused_max_pool2d_with_indices_17)
        /*0088*/ 	.short	0x0210
        /*008a*/ 	.short	0x0020


	//----- nvinfo : EIATTR_SW_WAR
	.align		4
.L_25:
        /*008c*/ 	.byte	0x04, 0x36
        /*008e*/ 	.short	(.L_27 - .L_26)
.L_26:
        /*0090*/ 	.word	0x00000008
.L_27:


//--------------------- .nv.callgraph             --------------------------
	.section	.nv.callgraph,"",@"SHT_CUDA_CALLGRAPH"
	.align	4
	.sectionentsize	8
	.align		4
        /*0000*/ 	.word	0x00000000
	.align		4
        /*0004*/ 	.word	0xffffffff
	.align		4
        /*0008*/ 	.word	0x00000000
	.align		4
        /*000c*/ 	.word	0xfffffffe
	.align		4
        /*0010*/ 	.word	0x00000000
	.align		4
        /*0014*/ 	.word	0xfffffffd
	.align		4
        /*0018*/ 	.word	0x00000000
	.align		4
        /*001c*/ 	.word	0xfffffffc


//--------------------- .text.triton_poi_fused_max_pool2d_with_indices_17 --------------------------
	.section	.text.triton_poi_fused_max_pool2d_with_indices_17,"ax",@progbits
	.sectionflags	@"SHF_BARRIERS=1"
	.align	128
        .global         triton_poi_fused_max_pool2d_with_indices_17
        .type           triton_poi_fused_max_pool2d_with_indices_17,@function
        .size           triton_poi_fused_max_pool2d_with_indices_17,(.L_x_1 - triton_poi_fused_max_pool2d_with_indices_17)
        .other          triton_poi_fused_max_pool2d_with_indices_17,@"STO_CUDA_ENTRY STV_DEFAULT"
triton_poi_fused_max_pool2d_with_indices_17:
.text.triton_poi_fused_max_pool2d_with_indices_17:
[----:B------:R-:W0:Y:S01]  /*0000*/  LDC R1, c[0x0][0x28] ;  /* 0x00000a00ff017b82 */ /* 0x000e220000000800 */
[----:B------:R-:W1:Y:S07]  /*0010*/  S2R R32, SR_CTAID.X ;  /* 0x0000000000207919 */ /* 0x000e6e0000002500 */
[----:B------:R-:W2:Y:S01]  /*0020*/  LDC.64 R22, c[0x0][0x210] ;  /* 0x00008400ff167b82 */ /* 0x000ea20000000a00 */
[----:B------:R-:W-:Y:S01]  /*0030*/  CS2R R34, SRZ ;  /* 0x0000000000227805 */ /* 0x000fe2000001ff00 */
[----:B------:R-:W3:Y:S01]  /*0040*/  S2R R21, SR_TID.X ;  /* 0x0000000000157919 */ /* 0x000ee20000002100 */
[----:B------:R-:W4:Y:S01]  /*0050*/  S2R R30, SR_CTAID.Y ;  /* 0x00000000001e7919 */ /* 0x000f220000002600 */
[----:B------:R-:W-:Y:S01]  /*0060*/  IMAD.MOV.U32 R20, RZ, RZ, RZ ;  /* 0x000000ffff147224 */ /* 0x000fe200078e00ff */
[----:B------:R-:W-:Y:S01]  /*0070*/  ULDC.64 UR6, c[0x0][0x208] ;  /* 0x0000820000067ab9 */ /* 0x000fe20000000a00 */
[----:B------:R-:W-:-:S02]  /*0080*/  CS2R R18, SRZ ;  /* 0x0000000000127805 */ /* 0x000fc4000001ff00 */
[----:B------:R-:W-:Y:S02]  /*0090*/  CS2R R16, SRZ ;  /* 0x0000000000107805 */ /* 0x000fe4000001ff00 */
[----:B------:R-:W-:Y:S01]  /*00a0*/  CS2R R36, SRZ ;  /* 0x0000000000247805 */ /* 0x000fe2000001ff00 */
[----:B------:R-:W-:Y:S01]  /*00b0*/  IMAD.MOV.U32 R39, RZ, RZ, RZ ;  /* 0x000000ffff277224 */ /* 0x000fe200078e00ff */
[----:B------:R-:W-:Y:S01]  /*00c0*/  CS2R R40, SRZ ;  /* 0x0000000000287805 */ /* 0x000fe2000001ff00 */
[----:B------:R-:W-:Y:S01]  /*00d0*/  IMAD.MOV.U32 R43, RZ, RZ, RZ ;  /* 0x000000ffff2b7224 */ /* 0x000fe200078e00ff */
[----:B------:R-:W5:Y:S01]  /*00e0*/  S2UR UR5, SR_CgaCtaId ;  /* 0x00000000000579c3 */ /* 0x000f620000008800 */
[----:B------:R-:W-:Y:S01]  /*00f0*/  UMOV UR4, 0x400 ;  /* 0x0000040000047882 */ /* 0x000fe20000000000 */
[----:B------:R-:W-:Y:S01]  /*0100*/  ULDC.64 UR8, c[0x0][0x220] ;  /* 0x0000880000087ab9 */ /* 0x000fe20000000a00 */
[----:B-1----:R-:W-:Y:S01]  /*0110*/  IMAD.SHL.U32 R32, R32, 0x10, RZ ;  /* 0x0000001020207824 */ /* 0x002fe200078e00ff */
[----:B---3--:R-:W-:-:S04]  /*0120*/  SHF.R.U32.HI R33, RZ, 0x4, R21 ;  /* 0x00000004ff217819 */ /* 0x008fc80000011615 */
[----:B------:R-:W-:Y:S01]  /*0130*/  LOP3.LUT R0, R32, 0xf, R21, 0xf8, !PT ;  /* 0x0000000f20007812 */ /* 0x000fe200078ef815 */
[----:B----4-:R-:W-:Y:S01]  /*0140*/  IMAD.SHL.U32 R31, R30, 0x40, RZ ;  /* 0x000000401e1f7824 */ /* 0x010fe200078e00ff */
[----:B------:R-:W-:Y:S02]  /*0150*/  SGXT.U32 R33, R33, 0x3 ;  /* 0x000000032121781a */ /* 0x000fe40000000000 */
[----:B------:R-:W-:Y:S02]  /*0160*/  SHF.R.S32.HI R3, RZ, 0x1f, R0 ;  /* 0x0000001fff037819 */ /* 0x000fe40000011400 */
[----:B------:R-:W-:Y:S02]  /*0170*/  LOP3.LUT R4, R31, R33, RZ, 0xfc, !PT ;  /* 0x000000211f047212 */ /* 0x000fe400078efcff */
[----:B------:R-:W-:Y:S02]  /*0180*/  LEA.HI R3, R3, R0, RZ, 0x2 ;  /* 0x0000000003037211 */ /* 0x000fe400078f10ff */
[----:B------:R-:W-:Y:S01]  /*0190*/  ISETP.GE.AND P0, PT, R0, 0x10, PT ;  /* 0x000000100000780c */ /* 0x000fe20003f06270 */
[----:B------:R-:W-:Y:S01]  /*01a0*/  IMAD.SHL.U32 R4, R4, 0x40, RZ ;  /* 0x0000004004047824 */ /* 0x000fe200078e00ff */
[C---:B------:R-:W-:Y:S01]  /*01b0*/  LOP3.LUT R5, R3.reuse, 0x7ffffffc, RZ, 0xc0, !PT ;  /* 0x7ffffffc03057812 */ /* 0x040fe200078ec0ff */
[----:B------:R-:W-:Y:S01]  /*01c0*/  IMAD.SHL.U32 R3, R3, 0x4, RZ ;  /* 0x0000000403037824 */ /* 0x000fe200078e00ff */
[----:B------:R-:W-:-:S03]  /*01d0*/  LOP3.LUT R42, R31, 0x8, R33, 0xfe, !PT ;  /* 0x000000081f2a7812 */ /* 0x000fc600078efe21 */
[----:B------:R-:W-:Y:S01]  /*01e0*/  IMAD.IADD R5, R0, 0x1, -R5 ;  /* 0x0000000100057824 */ /* 0x000fe200078e0a05 */
[----:B------:R-:W-:-:S05]  /*01f0*/  LOP3.LUT R2, R3, 0xfffffff0, RZ, 0xc0, !PT ;  /* 0xfffffff003027812 */ /* 0x000fca00078ec0ff */
[----:B------:R-:W-:-:S04]  /*0200*/  IMAD R45, R5, 0x2, R2 ;  /* 0x00000002052d7824 */ /* 0x000fc800078e0202 */
[C---:B------:R-:W-:Y:S02]  /*0210*/  VIADD R5, R45.reuse, 0x1 ;  /* 0x000000012d057836 */ /* 0x040fe40000000000 */
[----:B------:R-:W-:Y:S02]  /*0220*/  IMAD.IADD R7, R45, 0x1, R4 ;  /* 0x000000012d077824 */ /* 0x000fe400078e0204 */
[----:B------:R-:W-:Y:S02]  /*0230*/  IMAD.IADD R11, R4, 0x1, R5 ;  /* 0x00000001040b7824 */ /* 0x000fe400078e0205 */
[----:B--2---:R-:W-:-:S04]  /*0240*/  IMAD.WIDE R6, R7, 0x4, R22 ;  /* 0x0000000407067825 */ /* 0x004fc800078e0216 */
[----:B------:R-:W-:Y:S01]  /*0250*/  IMAD.WIDE R10, R11, 0x4, R22 ;  /* 0x000000040b0a7825 */ /* 0x000fe200078e0216 */
[----:B------:R1:W2:Y:S03]  /*0260*/  @!P0 LDG.E.EL R35, desc[UR6][R6.64] ;  /* 0x0000000606238981 */ /* 0x0002a6000c2e1900 */
[C---:B------:R-:W-:Y:S01]  /*0270*/  IMAD R9, R42.reuse, 0x40, R45 ;  /* 0x000000402a097824 */ /* 0x040fe200078e022d */
[----:B------:R-:W2:Y:S01]  /*0280*/  @!P0 LDG.E.EL R20, desc[UR6][R10.64] ;  /* 0x000000060a148981 */ /* 0x000ea2000c2e1900 */
[----:B------:R-:W-:Y:S02]  /*0290*/  IMAD R13, R42, 0x40, R5 ;  /* 0x000000402a0d7824 */ /* 0x000fe400078e0205 */
[----:B------:R-:W-:-:S04]  /*02a0*/  IMAD.WIDE R8, R9, 0x4, R22 ;  /* 0x0000000409087825 */ /* 0x000fc800078e0216 */
[----:B-1----:R-:W-:Y:S01]  /*02b0*/  IMAD.WIDE R6, R13, 0x4, R22 ;  /* 0x000000040d067825 */ /* 0x002fe200078e0216 */
[----:B------:R1:W3:Y:S03]  /*02c0*/  @!P0 LDG.E.EL R34, desc[UR6][R8.64] ;  /* 0x0000000608228981 */ /* 0x0002e6000c2e1900 */
[----:B------:R-:W-:Y:S01]  /*02d0*/  VIADD R3, R45, 0x8 ;  /* 0x000000082d037836 */ /* 0x000fe20000000000 */
[----:B------:R-:W3:Y:S03]  /*02e0*/  @!P0 LDG.E.EL R19, desc[UR6][R6.64] ;  /* 0x0000000606138981 */ /* 0x000ee6000c2e1900 */
[C-C-:B------:R-:W-:Y:S01]  /*02f0*/  IMAD.IADD R15, R4.reuse, 0x1, R3.reuse ;  /* 0x00000001040f7824 */ /* 0x140fe200078e0203 */
[----:B------:R-:W-:Y:S01]  /*0300*/  LOP3.LUT R2, R4, 0x400, RZ, 0xfc, !PT ;  /* 0x0000040004027812 */ /* 0x000fe200078efcff */
[----:B------:R-:W-:-:S02]  /*0310*/  IMAD R27, R42, 0x40, R3 ;  /* 0x000000402a1b7824 */ /* 0x000fc400078e0203 */
[----:B------:R-:W-:Y:S01]  /*0320*/  IMAD.WIDE R14, R15, 0x4, R22 ;  /* 0x000000040f0e7825 */ /* 0x000fe200078e0216 */
[----:B------:R-:W-:-:S03]  /*0330*/  LOP3.LUT R0, R4, 0x600, RZ, 0xfc, !PT ;  /* 0x0000060004007812 */ /* 0x000fc600078efcff */
[----:B-1----:R-:W-:Y:S01]  /*0340*/  IMAD.WIDE R8, R27, 0x4, R22 ;  /* 0x000000041b087825 */ /* 0x002fe200078e0216 */
[----:B------:R1:W4:Y:S03]  /*0350*/  @!P0 LDG.E.EL R17, desc[UR6][R14.64] ;  /* 0x000000060e118981 */ /* 0x000326000c2e1900 */
[----:B------:R-:W-:Y:S01]  /*0360*/  IMAD.IADD R25, R45, 0x1, R2 ;  /* 0x000000012d197824 */ /* 0x000fe200078e0202 */
[----:B------:R-:W5:Y:S01]  /*0370*/  @!P0 LDG.E.EL R18, desc[UR6][R8.64] ;  /* 0x0000000608128981 */ /* 0x000f62000c2e1900 */
[----:B------:R-:W-:Y:S02]  /*0380*/  IMAD.IADD R13, R2, 0x1, R5 ;  /* 0x00000001020d7824 */ /* 0x000fe400078e0205 */
[----:B------:R-:W-:-:S04]  /*0390*/  IMAD.WIDE R24, R25, 0x4, R22 ;  /* 0x0000000419187825 */ /* 0x000fc800078e0216 */
[----:B------:R-:W-:Y:S01]  /*03a0*/  IMAD.WIDE R12, R13, 0x4, R22 ;  /* 0x000000040d0c7825 */ /* 0x000fe200078e0216 */
[----:B-1----:R-:W-:Y:S01]  /*03b0*/  CS2R R14, SRZ ;  /* 0x00000000000e7805 */ /* 0x002fe2000001ff00 */
[----:B------:R1:W5:Y:S02]  /*03c0*/  @!P0 LDG.E.EL R37, desc[UR6][R24.64] ;  /* 0x0000000618258981 */ /* 0x000364000c2e1900 */
[----:B------:R-:W-:Y:S02]  /*03d0*/  IMAD.IADD R11, R45, 0x1, R0 ;  /* 0x000000012d0b7824 */ /* 0x000fe400078e0200 */
[----:B0-----:R-:W-:Y:S01]  /*03e0*/  IMAD.IADD R7, R0, 0x1, R5 ;  /* 0x0000000100077824 */ /* 0x001fe200078e0205 */
[----:B------:R0:W5:Y:S01]  /*03f0*/  @!P0 LDG.E.EL R16, desc[UR6][R12.64] ;  /* 0x000000060c108981 */ /* 0x000162000c2e1900 */
[----:B------:R-:W-:-:S04]  /*0400*/  IMAD.WIDE R10, R11, 0x4, R22 ;  /* 0x000000040b0a7825 */ /* 0x000fc800078e0216 */
[----:B------:R-:W-:Y:S01]  /*0410*/  IMAD.WIDE R6, R7, 0x4, R22 ;  /* 0x0000000407067825 */ /* 0x000fe200078e0216 */
[----:B------:R0:W5:Y:S04]  /*0420*/  @!P0 LDG.E.EL R39, desc[UR6][R10.64] ;  /* 0x000000060a278981 */ /* 0x000168000c2e1900 */
[----:B------:R0:W5:Y:S01]  /*0430*/  @!P0 LDG.E.EL R14, desc[UR6][R6.64] ;  /* 0x00000006060e8981 */ /* 0x000162000c2e1900 */
[----:B-1----:R-:W-:-:S04]  /*0440*/  IMAD.IADD R25, R2, 0x1, R3 ;  /* 0x0000000102197824 */ /* 0x002fc800078e0203 */
[----:B------:R-:W-:-:S05]  /*0450*/  IMAD.WIDE R8, R25, 0x4, R22 ;  /* 0x0000000419087825 */ /* 0x000fca00078e0216 */
[----:B------:R1:W5:Y:S01]  /*0460*/  @!P0 LDG.E.EL R15, desc[UR6][R8.64] ;  /* 0x00000006080f8981 */ /* 0x000362000c2e1900 */
[----:B------:R-:W-:Y:S01]  /*0470*/  IMAD.IADD R25, R0, 0x1, R3 ;  /* 0x0000000100197824 */ /* 0x000fe200078e0203 */
[----:B0-----:R-:W-:-:S03]  /*0480*/  CS2R R12, SRZ ;  /* 0x00000000000c7805 */ /* 0x001fc6000001ff00 */
[----:B------:R-:W-:Y:S01]  /*0490*/  IMAD.WIDE R24, R25, 0x4, R22 ;  /* 0x0000000419187825 */ /* 0x000fe200078e0216 */
[----:B------:R-:W-:-:S04]  /*04a0*/  LOP3.LUT R26, R4, 0x800, RZ, 0xfc, !PT ;  /* 0x00000800041a7812 */ /* 0x000fc800078efcff */
[----:B------:R0:W5:Y:S01]  /*04b0*/  @!P0 LDG.E.EL R13, desc[UR6][R24.64] ;  /* 0x00000006180d8981 */ /* 0x000162000c2e1900 */
[----:B------:R-:W-:Y:S02]  /*04c0*/  IMAD.IADD R27, R45, 0x1, R26 ;  /* 0x000000012d1b7824 */ /* 0x000fe400078e021a */
[----:B------:R-:W-:Y:S01]  /*04d0*/  IMAD.IADD R29, R26, 0x1, R5 ;  /* 0x000000011a1d7824 */ /* 0x000fe200078e0205 */
[----:B------:R-:W-:Y:S01]  /*04e0*/  CS2R R10, SRZ ;  /* 0x00000000000a7805 */ /* 0x000fe2000001ff00 */
[----:B------:R-:W-:-:S04]  /*04f0*/  IMAD.WIDE R6, R27, 0x4, R22 ;  /* 0x000000041b067825 */ /* 0x000fc800078e0216 */
[----:B-1----:R-:W-:Y:S01]  /*0500*/  IMAD.WIDE R8, R29, 0x4, R22 ;  /* 0x000000041d087825 */ /* 0x002fe200078e0216 */
[----:B------:R-:W-:Y:S01]  /*0510*/  LOP3.LUT R28, R4, 0xa00, RZ, 0xfc, !PT ;  /* 0x00000a00041c7812 */ /* 0x000fe200078efcff */
[----:B------:R1:W5:Y:S04]  /*0520*/  @!P0 LDG.E.EL R36, desc[UR6][R6.64] ;  /* 0x0000000606248981 */ /* 0x000368000c2e1900 */
[----:B------:R1:W5:Y:S01]  /*0530*/  @!P0 LDG.E.EL R11, desc[UR6][R8.64] ;  /* 0x00000006080b8981 */ /* 0x000362000c2e1900 */
[----:B------:R-:W-:Y:S02]  /*0540*/  IMAD.IADD R27, R45, 0x1, R28 ;  /* 0x000000012d1b7824 */ /* 0x000fe400078e021c */
[----:B------:R-:W-:Y:S01]  /*0550*/  IMAD.IADD R29, R28, 0x1, R5 ;  /* 0x000000011c1d7824 */ /* 0x000fe200078e0205 */
[C---:B------:R-:W-:Y:S01]  /*0560*/  LOP3.LUT R44, R4.reuse, 0xc00, RZ, 0xfc, !PT ;  /* 0x00000c00042c7812 */ /* 0x040fe200078efcff */
[----:B0-----:R-:W-:Y:S01]  /*0570*/  IMAD.WIDE R24, R27, 0x4, R22 ;  /* 0x000000041b187825 */ /* 0x001fe200078e0216 */
[----:B------:R-:W-:-:S03]  /*0580*/  LOP3.LUT R38, R4, 0xe00, RZ, 0xfc, !PT ;  /* 0x00000e0004267812 */ /* 0x000fc600078efcff */
[----:B-1----:R-:W-:Y:S01]  /*0590*/  IMAD.WIDE R6, R29, 0x4, R22 ;  /* 0x000000041d067825 */ /* 0x002fe200078e0216 */
[----:B------:R0:W5:Y:S03]  /*05a0*/  @!P0 LDG.E.EL R41, desc[UR6][R24.64] ;  /* 0x0000000618298981 */ /* 0x000166000c2e1900 */
[--C-:B------:R-:W-:Y:S01]  /*05b0*/  IMAD.IADD R27, R44, 0x1, R5.reuse ;  /* 0x000000012c1b7824 */ /* 0x100fe200078e0205 */
[----:B------:R1:W5:Y:S01]  /*05c0*/  @!P0 LDG.E.EL R12, desc[UR6][R6.64] ;  /* 0x00000006060c8981 */ /* 0x000362000c2e1900 */
[----:B------:R-:W-:Y:S01]  /*05d0*/  IMAD.IADD R5, R38, 0x1, R5 ;  /* 0x0000000126057824 */ /* 0x000fe200078e0205 */
[----:B------:R-:W-:Y:S01]  /*05e0*/  CS2R R8, SRZ ;  /* 0x0000000000087805 */ /* 0x000fe2000001ff00 */
[----:B0-----:R-:W-:-:S04]  /*05f0*/  IMAD.WIDE R24, R27, 0x4, R22 ;  /* 0x000000041b187825 */ /* 0x001fc800078e0216 */
[----:B-1----:R-:W-:Y:S01]  /*0600*/  IMAD.WIDE R6, R5, 0x4, R22 ;  /* 0x0000000405067825 */ /* 0x002fe200078e0216 */
[----:B------:R0:W5:Y:S03]  /*0610*/  @!P0 LDG.E.EL R9, desc[UR6][R24.64] ;  /* 0x0000000618098981 */ /* 0x000166000c2e1900 */
[----:B------:R-:W-:Y:S01]  /*0620*/  IMAD.IADD R5, R26, 0x1, R3 ;  /* 0x000000011a057824 */ /* 0x000fe200078e0203 */
[----:B------:R1:W5:Y:S03]  /*0630*/  @!P0 LDG.E.EL R10, desc[UR6][R6.64] ;  /* 0x00000006060a8981 */ /* 0x000366000c2e1900 */
[----:B0-----:R-:W-:-:S04]  /*0640*/  IMAD.WIDE R24, R5, 0x4, R22 ;  /* 0x0000000405187825 */ /* 0x001fc800078e0216 */
[----:B------:R-:W-:Y:S01]  /*0650*/  IMAD.IADD R5, R28, 0x1, R3 ;  /* 0x000000011c057824 */ /* 0x000fe200078e0203 */
[----:B------:R0:W5:Y:S01]  /*0660*/  @!P0 LDG.E.EL R8, desc[UR6][R24.64] ;  /* 0x0000000618088981 */ /* 0x000162000c2e1900 */
[----:B-1----:R-:W-:Y:S02]  /*0670*/  CS2R R6, SRZ ;  /* 0x0000000000067805 */ /* 0x002fe4000001ff00 */
[----:B0-----:R-:W-:-:S04]  /*0680*/  IMAD.WIDE R24, R5, 0x4, R22 ;  /* 0x0000000405187825 */ /* 0x001fc800078e0216 */
[--C-:B------:R-:W-:Y:S01]  /*0690*/  IMAD.IADD R5, R44, 0x1, R3.reuse ;  /* 0x000000012c057824 */ /* 0x100fe200078e0203 */
[----:B------:R0:W5:Y:S01]  /*06a0*/  @!P0 LDG.E.EL R7, desc[UR6][R24.64] ;  /* 0x0000000618078981 */ /* 0x000162000c2e1900 */
[----:B------:R-:W-:Y:S02]  /*06b0*/  IMAD.IADD R3, R38, 0x1, R3 ;  /* 0x0000000126037824 */ /* 0x000fe400078e0203 */
[----:B0-----:R-:W-:-:S04]  /*06c0*/  IMAD.WIDE R24, R5, 0x4, R22 ;  /* 0x0000000405187825 */ /* 0x001fc800078e0216 */
[----:B------:R-:W-:Y:S01]  /*06d0*/  IMAD.MOV.U32 R5, RZ, RZ, RZ ;  /* 0x000000ffff057224 */ /* 0x000fe200078e00ff */
[----:B------:R0:W5:Y:S02]  /*06e0*/  @!P0 LDG.E.EL R6, desc[UR6][R24.64] ;  /* 0x0000000618068981 */ /* 0x000164000c2e1900 */
[----:B0-----:R-:W-:-:S04]  /*06f0*/  IMAD.WIDE R24, R3, 0x4, R22 ;  /* 0x0000000403187825 */ /* 0x001fc800078e0216 */
[----:B------:R-:W-:Y:S01]  /*0700*/  IMAD.IADD R3, R45, 0x1, R44 ;  /* 0x000000012d037824 */ /* 0x000fe200078e022c */
[----:B------:R0:W5:Y:S03]  /*0710*/  @!P0 LDG.E.EL R5, desc[UR6][R24.64] ;  /* 0x0000000618058981 */ /* 0x000166000c2e1900 */
[----:B0-----:R-:W-:-:S05]  /*0720*/  IMAD.WIDE R24, R3, 0x4, R22 ;  /* 0x0000000403187825 */ /* 0x001fca00078e0216 */
[----:B------:R0:W5:Y:S01]  /*0730*/  @!P0 LDG.E.EL R40, desc[UR6][R24.64] ;  /* 0x0000000618288981 */ /* 0x000162000c2e1900 */
[----:B------:R-:W-:-:S04]  /*0740*/  IMAD.IADD R3, R45, 0x1, R38 ;  /* 0x000000012d037824 */ /* 0x000fc800078e0226 */
[----:B0-----:R-:W-:-:S05]  /*0750*/  IMAD.WIDE R24, R3, 0x4, R22 ;  /* 0x0000000403187825 */ /* 0x001fca00078e0216 */
[----:B------:R0:W5:Y:S01]  /*0760*/  @!P0 LDG.E.EL R43, desc[UR6][R24.64] ;  /* 0x00000006182b8981 */ /* 0x000162000c2e1900 */
[----:B------:R-:W-:-:S04]  /*0770*/  VIADD R45, R45, 0x9 ;  /* 0x000000092d2d7836 */ /* 0x000fc80000000000 */
[----:B------:R-:W-:Y:S02]  /*0780*/  IMAD.IADD R3, R4, 0x1, R45 ;  /* 0x0000000104037824 */ /* 0x000fe400078e022d */
[----:B------:R-:W-:Y:S02]  /*0790*/  IMAD.MOV.U32 R4, RZ, RZ, RZ ;  /* 0x000000ffff047224 */ /* 0x000fe400078e00ff */
[----:B0-----:R-:W-:-:S05]  /*07a0*/  IMAD.WIDE R24, R3, 0x4, R22 ;  /* 0x0000000403187825 */ /* 0x001fca00078e0216 */
[----:B------:R0:W5:Y:S01]  /*07b0*/  @!P0 LDG.E.EL R4, desc[UR6][R24.64] ;  /* 0x0000000618048981 */ /* 0x000162000c2e1900 */
[----:B------:R-:W-:Y:S02]  /*07c0*/  IMAD R27, R42, 0x40, R45 ;  /* 0x000000402a1b7824 */ /* 0x000fe400078e022d */
[----:B------:R-:W-:Y:S02]  /*07d0*/  IMAD.MOV.U32 R3, RZ, RZ, RZ ;  /* 0x000000ffff037224 */ /* 0x000fe400078e00ff */
[----:B0-----:R-:W-:-:S05]  /*07e0*/  IMAD.WIDE R24, R27, 0x4, R22 ;  /* 0x000000041b187825 */ /* 0x001fca00078e0216 */
[----:B------:R0:W5:Y:S01]  /*07f0*/  @!P0 LDG.E.EL R3, desc[UR6][R24.64] ;  /* 0x0000000618038981 */ /* 0x000162000c2e1900 */
[----:B------:R-:W-:Y:S02]  /*0800*/  IMAD.IADD R27, R2, 0x1, R45 ;  /* 0x00000001021b7824 */ /* 0x000fe400078e022d */
[----:B------:R-:W-:Y:S02]  /*0810*/  IMAD.MOV.U32 R2, RZ, RZ, RZ ;  /* 0x000000ffff027224 */ /* 0x000fe400078e00ff */
[----:B0-----:R-:W-:-:S05]  /*0820*/  IMAD.WIDE R24, R27, 0x4, R22 ;  /* 0x000000041b187825 */ /* 0x001fca00078e0216 */
[----:B------:R0:W5:Y:S01]  /*0830*/  @!P0 LDG.E.EL R2, desc[UR6][R24.64] ;  /* 0x0000000618028981 */ /* 0x000162000c2e1900 */
[----:B------:R-:W-:Y:S02]  /*0840*/  IMAD.IADD R27, R0, 0x1, R45 ;  /* 0x00000001001b7824 */ /* 0x000fe400078e022d */
[----:B------:R-:W-:Y:S02]  /*0850*/  IMAD.MOV.U32 R0, RZ, RZ, RZ ;  /* 0x000000ffff007224 */ /* 0x000fe400078e00ff */
[----:B0-----:R-:W-:-:S05]  /*0860*/  IMAD.WIDE R24, R27, 0x4, R22 ;  /* 0x000000041b187825 */ /* 0x001fca00078e0216 */
[----:B------:R-:W5:Y:S01]  /*0870*/  @!P0 LDG.E.EL R0, desc[UR6][R24.64] ;  /* 0x0000000618008981 */ /* 0x000f62000c2e1900 */
[----:B------:R-:W-:Y:S02]  /*0880*/  IMAD.IADD R27, R26, 0x1, R45 ;  /* 0x000000011a1b7824 */ /* 0x000fe400078e022d */
[----:B------:R-:W-:Y:S02]  /*0890*/  IMAD.MOV.U32 R42, RZ, RZ, RZ ;  /* 0x000000ffff2a7224 */ /* 0x000fe400078e00ff */
[----:B------:R-:W-:-:S05]  /*08a0*/  IMAD.WIDE R26, R27, 0x4, R22 ;  /* 0x000000041b1a7825 */ /* 0x000fca00078e0216 */
[----:B------:R0:W5:Y:S01]  /*08b0*/  @!P0 LDG.E.EL R42, desc[UR6][R26.64] ;  /* 0x000000061a2a8981 */ /* 0x000162000c2e1900 */
[----:B------:R-:W-:-:S04]  /*08c0*/  IMAD.IADD R29, R28, 0x1, R45 ;  /* 0x000000011c1d7824 */ /* 0x000fc800078e022d */
[----:B------:R-:W-:-:S04]  /*08d0*/  IMAD.WIDE R28, R29, 0x4, R22 ;  /* 0x000000041d1c7825 */ /* 0x000fc800078e0216 */
[----:B0-----:R-:W-:-:S06]  /*08e0*/  IMAD.MOV.U32 R26, RZ, RZ, RZ ;  /* 0x000000ffff1a7224 */ /* 0x001fcc00078e00ff */
[----:B------:R-:W5:Y:S01]  /*08f0*/  @!P0 LDG.E.EL R26, desc[UR6][R28.64] ;  /* 0x000000061c1a8981 */ /* 0x000f62000c2e1900 */
[----:B------:R-:W-:Y:S02]  /*0900*/  IMAD.IADD R25, R44, 0x1, R45 ;  /* 0x000000012c197824 */ /* 0x000fe400078e022d */
[----:B------:R-:W-:Y:S02]  /*0910*/  IMAD.MOV.U32 R44, RZ, RZ, RZ ;  /* 0x000000ffff2c7224 */ /* 0x000fe400078e00ff */
[----:B------:R-:W-:-:S05]  /*0920*/  IMAD.WIDE R24, R25, 0x4, R22 ;  /* 0x0000000419187825 */ /* 0x000fca00078e0216 */
[----:B------:R-:W5:Y:S01]  /*0930*/  @!P0 LDG.E.EL R44, desc[UR6][R24.64] ;  /* 0x00000006182c8981 */ /* 0x000f62000c2e1900 */
[----:B------:R-:W-:Y:S02]  /*0940*/  IMAD.IADD R45, R38, 0x1, R45 ;  /* 0x00000001262d7824 */ /* 0x000fe400078e022d */
[----:B------:R-:W-:Y:S02]  /*0950*/  IMAD.MOV.U32 R38, RZ, RZ, RZ ;  /* 0x000000ffff267224 */ /* 0x000fe400078e00ff */
[----:B------:R-:W-:-:S05]  /*0960*/  IMAD.WIDE R22, R45, 0x4, R22 ;  /* 0x000000042d167825 */ /* 0x000fca00078e0216 */
[----:B------:R0:W5:Y:S01]  /*0970*/  @!P0 LDG.E.EL R38, desc[UR6][R22.64] ;  /* 0x0000000616268981 */ /* 0x000162000c2e1900 */
[C---:B--2---:R-:W-:Y:S02]  /*0980*/  FSETP.GT.AND P1, PT, R20.reuse, R35, PT ;  /* 0x000000231400720b */ /* 0x044fe40003f24000 */
[----:B---3--:R-:W-:Y:S02]  /*0990*/  FSETP.GT.AND P2, PT, R19, R34, PT ;  /* 0x000000221300720b */ /* 0x008fe40003f44000 */
[----:B------:R-:W-:Y:S02]  /*09a0*/  FSETP.NAN.AND P0, PT, R20, R20, PT ;  /* 0x000000141400720b */ /* 0x000fe40003f08000 */
[----:B0-----:R-:W-:-:S07]  /*09b0*/  P2R R22, PR, RZ, 0x2 ;  /* 0x00000002ff167803 */ /* 0x001fce0000000000 */
[----:B------:R-:W-:Y:S02]  /*09c0*/  @!P1 FSEL R20, R20, R35, P0 ;  /* 0x0000002314149208 */ /* 0x000fe40000000000 */
[C---:B------:R-:W-:Y:S02]  /*09d0*/  FSETP.NAN.AND P0, PT, R19.reuse, R19, PT ;  /* 0x000000131300720b */ /* 0x040fe40003f08000 */
[----:B----4-:R-:W-:Y:S02]  /*09e0*/  FSETP.GEU.AND P1, PT, R20, R17, PT ;  /* 0x000000111400720b */ /* 0x010fe40003f2e000 */
[----:B------:R-:W-:-:S04]  /*09f0*/  @!P2 FSEL R19, R19, R34, P0 ;  /* 0x000000221313a208 */ /* 0x000fc80000000000 */
[----:B-----5:R-:W-:Y:S02]  /*0a00*/  FSETP.GEU.AND P3, PT, R19, R18, PT ;  /* 0x000000121300720b */ /* 0x020fe40003f6e000 */
[----:B------:R-:W-:Y:S02]  /*0a10*/  P2R R23, PR, RZ, 0x4 ;  /* 0x00000004ff177803 */ /* 0x000fe40000000000 */
[C---:B------:R-:W-:Y:S02]  /*0a20*/  FSETP.NAN.AND P0, PT, R17.reuse, R17, PT ;  /* 0x000000111100720b */ /* 0x040fe40003f08000 */
[----:B------:R-:W-:Y:S02]  /*0a30*/  P2R R25, PR, RZ, 0x2 ;  /* 0x00000002ff197803 */ /* 0x000fe40000000000 */
[----:B------:R-:W-:Y:S02]  /*0a40*/  FSETP.GT.AND P2, PT, R16, R37, PT ;  /* 0x000000251000720b */ /* 0x000fe40003f44000 */
[----:B------:R-:W-:-:S02]  /*0a50*/  @P1 FSEL R17, R17, R20, P0 ;  /* 0x0000001411111208 */ /* 0x000fc40000000000 */
[----:B------:R-:W-:Y:S02]  /*0a60*/  FSETP.NAN.AND P0, PT, R18, R18, PT ;  /* 0x000000121200720b */ /* 0x000fe40003f08000 */
[----:B------:R-:W-:Y:S02]  /*0a70*/  FSETP.GT.AND P1, PT, R14, R39, PT ;  /* 0x000000270e00720b */ /* 0x000fe40003f24000 */
[----:B------:R-:W-:Y:S02]  /*0a80*/  @P3 FSEL R18, R18, R19, P0 ;  /* 0x0000001312123208 */ /* 0x000fe40000000000 */
[----:B------:R-:W-:-:S04]  /*0a90*/  FSETP.NAN.AND P0, PT, R16, R16, PT ;  /* 0x000000101000720b */ /* 0x000fc80003f08000 */
[----:B------:R-:W-:Y:S02]  /*0aa0*/  @!P2 FSEL R16, R16, R37, P0 ;  /* 0x000000251010a208 */ /* 0x000fe40000000000 */
[C---:B------:R-:W-:Y:S02]  /*0ab0*/  FSETP.NAN.AND P0, PT, R14.reuse, R14, PT ;  /* 0x0000000e0e00720b */ /* 0x040fe40003f08000 */
[----:B------:R-:W-:Y:S02]  /*0ac0*/  P2R R19, PR, RZ, 0x2 ;  /* 0x00000002ff137803 */ /* 0x000fe40000000000 */
[----:B------:R-:W-:Y:S02]  /*0ad0*/  @!P1 FSEL R14, R14, R39, P0 ;  /* 0x000000270e0e9208 */ /* 0x000fe40000000000 */
[-C--:B------:R-:W-:Y:S02]  /*0ae0*/  FSETP.GEU.AND P1, PT, R16, R15.reuse, PT ;  /* 0x0000000f1000720b */ /* 0x080fe40003f2e000 */
[----:B------:R-:W-:-:S02]  /*0af0*/  FSETP.NAN.AND P0, PT, R15, R15, PT ;  /* 0x0000000f0f00720b */ /* 0x000fc40003f08000 */
[----:B------:R-:W-:-:S09]  /*0b00*/  P2R R29, PR, RZ, 0x2 ;  /* 0x00000002ff1d7803 */ /* 0x000fd20000000000 */
[----:B------:R-:W-:Y:S02]  /*0b10*/  @P1 FSEL R15, R15, R16, P0 ;  /* 0x000000100f0f1208 */ /* 0x000fe40000000000 */
[-C--:B------:R-:W-:Y:S02]  /*0b20*/  FSETP.GEU.AND P1, PT, R14, R13.reuse, PT ;  /* 0x0000000d0e00720b */ /* 0x080fe40003f2e000 */
[----:B------:R-:W-:Y:S02]  /*0b30*/  FSETP.NAN.AND P0, PT, R13, R13, PT ;  /* 0x0000000d0d00720b */ /* 0x000fe40003f08000 */
[----:B------:R-:W-:-:S09]  /*0b40*/  P2R R16, PR, RZ, 0x2 ;  /* 0x00000002ff107803 */ /* 0x000fd20000000000 */
[----:B------:R-:W-:Y:S02]  /*0b50*/  @P1 FSEL R13, R13, R14, P0 ;  /* 0x0000000e0d0d1208 */ /* 0x000fe40000000000 */
[C---:B------:R-:W-:Y:S02]  /*0b60*/  FSETP.GT.AND P1, PT, R11.reuse, R36, PT ;  /* 0x000000240b00720b */ /* 0x040fe40003f24000 */
[----:B------:R-:W-:Y:S02]  /*0b70*/  FSETP.NAN.AND P0, PT, R11, R11, PT ;  /* 0x0000000b0b00720b */ /* 0x000fe40003f08000 */
[----:B------:R-:W-:-:S09]  /*0b80*/  P2R R14, PR, RZ, 0x2 ;  /* 0x00000002ff0e7803 */ /* 0x000fd20000000000 */
[----:B------:R-:W-:Y:S02]  /*0b90*/  @!P1 FSEL R11, R11, R36, P0 ;  /* 0x000000240b0b9208 */ /* 0x000fe40000000000 */
[C---:B------:R-:W-:Y:S02]  /*0ba0*/  FSETP.GT.AND P1, PT, R12.reuse, R41, PT ;  /* 0x000000290c00720b */ /* 0x040fe40003f24000 */
[----:B------:R-:W-:Y:S02]  /*0bb0*/  FSETP.NAN.AND P0, PT, R12, R12, PT ;  /* 0x0000000c0c00720b */ /* 0x000fe40003f08000 */
[----:B------:R-:W-:-:S09]  /*0bc0*/  P2R R36, PR, RZ, 0x2 ;  /* 0x00000002ff247803 */ /* 0x000fd20000000000 */
[----:B------:R-:W-:Y:S02]  /*0bd0*/  @!P1 FSEL R12, R12, R41, P0 ;  /* 0x000000290c0c9208 */ /* 0x000fe40000000000 */
[-C--:B------:R-:W-:Y:S02]  /*0be0*/  FSETP.GEU.AND P1, PT, R11, R8.reuse, PT ;  /* 0x000000080b00720b */ /* 0x080fe40003f2e000 */
[----:B------:R-:W-:Y:S02]  /*0bf0*/  FSETP.NAN.AND P0, PT, R8, R8, PT ;  /* 0x000000080800720b */ /* 0x000fe40003f08000 */
[----:B------:R-:W-:-:S09]  /*0c00*/  P2R R34, PR, RZ, 0x2 ;  /* 0x00000002ff227803 */ /* 0x000fd20000000000 */
[----:B------:R-:W-:Y:S02]  /*0c10*/  @P1 FSEL R8, R8, R11, P0 ;  /* 0x0000000b08081208 */ /* 0x000fe40000000000 */
[-C--:B------:R-:W-:Y:S02]  /*0c20*/  FSETP.GEU.AND P1, PT, R12, R7.reuse, PT ;  /* 0x000000070c00720b */ /* 0x080fe40003f2e000 */
[----:B------:R-:W-:Y:S02]  /*0c30*/  FSETP.NAN.AND P0, PT, R7, R7, PT ;  /* 0x000000070700720b */ /* 0x000fe40003f08000 */
[----:B------:R-:W-:-:S09]  /*0c40*/  P2R R28, PR, RZ, 0x2 ;  /* 0x00000002ff1c7803 */ /* 0x000fd20000000000 */
[----:B------:R-:W-:Y:S02]  /*0c50*/  @P1 FSEL R7, R7, R12, P0 ;  /* 0x0000000c07071208 */ /* 0x000fe40000000000 */
[C---:B------:R-:W-:Y:S02]  /*0c60*/  FSETP.NAN.AND P0, PT, R9.reuse, R9, PT ;  /* 0x000000090900720b */ /* 0x040fe40003f08000 */
[----:B------:R-:W-:-:S04]  /*0c70*/  FSETP.GT.AND P1, PT, R9, R40, PT ;  /* 0x000000280900720b */ /* 0x000fc80003f24000 */
        /* <DEDUP_REMOVED lines=14> */
[-C--:B------:R-:W-:Y:S02]  /*0d60*/  FSETP.GEU.AND P1, PT, R17, R4.reuse, PT ;  /* 0x000000041100720b */ /* 0x080fe40003f2e000 */
[----:B------:R-:W-:Y:S02]  /*0d70*/  FSETP.NAN.AND P0, PT, R4, R4, PT ;  /* 0x000000040400720b */ /* 0x000fe40003f08000 */
[----:B------:R-:W-:-:S09]  /*0d80*/  P2R R11, PR, RZ, 0x2 ;  /* 0x00000002ff0b7803 */ /* 0x000fd20000000000 */
[----:B------:R-:W-:Y:S02]  /*0d90*/  @P1 SEL R4, R4, R17, P0 ;  /* 0x0000001104041207 */ /* 0x000fe40000000000 */
[-C--:B------:R-:W-:Y:S02]  /*0da0*/  FSETP.GEU.AND P0, PT, R18, R3.reuse, PT ;  /* 0x000000031200720b */ /* 0x080fe40003f0e000 */
[----:B------:R-:W-:Y:S02]  /*0db0*/  FSETP.NAN.AND P1, PT, R3, R3, PT ;  /* 0x000000030300720b */ /* 0x000fe40003f28000 */
[----:B------:R-:W-:-:S09]  /*0dc0*/  P2R R10, PR, RZ, 0x1 ;  /* 0x00000001ff0a7803 */ /* 0x000fd20000000000 */
[----:B------:R-:W-:Y:S02]  /*0dd0*/  @P0 SEL R3, R3, R18, P1 ;  /* 0x0000001203030207 */ /* 0x000fe40000800000 */
[----:B------:R-:W-:Y:S02]  /*0de0*/  FSETP.GEU.AND P1, PT, R15, R2, PT ;  /* 0x000000020f00720b */ /* 0x000fe40003f2e000 */
[----:B------:R-:W-:Y:S02]  /*0df0*/  ISETP.NE.AND P0, PT, R11, RZ, PT ;  /* 0x000000ff0b00720c */ /* 0x000fe40003f05270 */
[----:B------:R-:W-:Y:S02]  /*0e00*/  P2R R27, PR, RZ, 0x4 ;  /* 0x00000004ff1b7803 */ /* 0x000fe40000000000 */
[----:B------:R-:W-:Y:S02]  /*0e10*/  P2R R11, PR, RZ, 0x1 ;  /* 0x00000001ff0b7803 */ /* 0x000fe40000000000 */
[----:B------:R-:W-:-:S02]  /*0e20*/  ISETP.NE.AND P0, PT, R28, RZ, PT ;  /* 0x000000ff1c00720c */ /* 0x000fc40003f05270 */
[C---:B------:R-:W-:Y:S02]  /*0e30*/  FSETP.NAN.AND P2, PT, R2.reuse, R2, PT ;  /* 0x000000020200720b */ /* 0x040fe40003f48000 */
[----:B------:R-:W-:Y:S02]  /*0e40*/  P2R R28, PR, RZ, 0x1 ;  /* 0x00000001ff1c7803 */ /* 0x000fe40000000000 */
[----:B------:R-:W-:Y:S02]  /*0e50*/  @P1 SEL R2, R2, R15, P2 ;  /* 0x0000000f02021207 */ /* 0x000fe40001000000 */
[----:B------:R-:W-:Y:S02]  /*0e60*/  ISETP.NE.AND P0, PT, R34, RZ, PT ;  /* 0x000000ff2200720c */ /* 0x000fe40003f05270 */
[----:B------:R-:W-:Y:S02]  /*0e70*/  FSETP.GEU.AND P2, PT, R13, R0, PT ;  /* 0x000000000d00720b */ /* 0x000fe40003f4e000 */
[----:B------:R-:W-:-:S02]  /*0e80*/  P2R R34, PR, RZ, 0x1 ;  /* 0x00000001ff227803 */ /* 0x000fc40000000000 */
[----:B------:R-:W-:Y:S02]  /*0e90*/  ISETP.NE.AND P0, PT, R16, RZ, PT ;  /* 0x000000ff1000720c */ /* 0x000fe40003f05270 */
[----:B------:R-:W-:Y:S02]  /*0ea0*/  P2R R20, PR, RZ, 0x8 ;  /* 0x00000008ff147803 */ /* 0x000fe40000000000 */
[----:B------:R-:W-:Y:S02]  /*0eb0*/  P2R R35, PR, RZ, 0x1 ;  /* 0x00000001ff237803 */ /* 0x000fe40000000000 */
[C---:B------:R-:W-:Y:S02]  /*0ec0*/  FSETP.NAN.AND P3, PT, R0.reuse, R0, PT ;  /* 0x000000000000720b */ /* 0x040fe40003f68000 */
[----:B------:R-:W-:Y:S02]  /*0ed0*/  ISETP.NE.AND P0, PT, R29, RZ, PT ;  /* 0x000000ff1d00720c */ /* 0x000fe40003f05270 */
[----:B------:R-:W-:-:S02]  /*0ee0*/  @P2 SEL R0, R0, R13, P3 ;  /* 0x0000000d00002207 */ /* 0x000fc40001800000 */
[----:B------:R-:W-:Y:S02]  /*0ef0*/  P2R R29, PR, RZ, 0x1 ;  /* 0x00000001ff1d7803 */ /* 0x000fe40000000000 */
[----:B------:R-:W-:Y:S02]  /*0f00*/  FSETP.GEU.AND P3, PT, R8, R42, PT ;  /* 0x0000002a0800720b */ /* 0x000fe40003f6e000 */
[----:B------:R-:W-:-:S04]  /*0f10*/  ISETP.NE.AND P0, PT, R20, RZ, PT ;  /* 0x000000ff1400720c */ /* 0x000fc80003f05270 */
[----:B------:R-:W-:Y:S02]  /*0f20*/  P2R R20, PR, RZ, 0x1 ;  /* 0x00000001ff147803 */ /* 0x000fe40000000000 */
[----:B------:R-:W-:Y:S02]  /*0f30*/  ISETP.NE.AND P0, PT, R25, RZ, PT ;  /* 0x000000ff1900720c */ /* 0x000fe40003f05270 */
[C---:B------:R-:W-:Y:S02]  /*0f40*/  FSETP.NAN.AND P4, PT, R42.reuse, R42, PT ;  /* 0x0000002a2a00720b */ /* 0x040fe40003f88000 */
[----:B------:R-:W-:Y:S02]  /*0f50*/  P2R R25, PR, RZ, 0x1 ;  /* 0x00000001ff197803 */ /* 0x000fe40000000000 */
[----:B------:R-:W-:Y:S02]  /*0f60*/  ISETP.NE.AND P0, PT, R37, RZ, PT ;  /* 0x000000ff2500720c */ /* 0x000fe40003f05270 */
[----:B------:R-:W-:-:S02]  /*0f70*/  @P3 SEL R42, R42, R8, P4 ;  /* 0x000000082a2a3207 */ /* 0x000fc40002000000 */
[----:B------:R-:W-:Y:S02]  /*0f80*/  FSETP.GEU.AND P4, PT, R7, R26, PT ;  /* 0x0000001a0700720b */ /* 0x000fe40003f8e000 */
[----:B------:R-:W-:Y:S02]  /*0f90*/  P2R R37, PR, RZ, 0x1 ;  /* 0x00000001ff257803 */ /* 0x000fe40000000000 */
[----:B------:R-:W-:-:S04]  /*0fa0*/  ISETP.NE.AND P0, PT, R12, RZ, PT ;  /* 0x000000ff0c00720c */ /* 0x000fc80003f05270 */
[----:B------:R-:W-:Y:S02]  /*0fb0*/  P2R R18, PR, RZ, 0x1 ;  /* 0x00000001ff127803 */ /* 0x000fe40000000000 */
[----:B------:R-:W-:Y:S02]  /*0fc0*/  ISETP.NE.AND P0, PT, R36, RZ, PT ;  /* 0x000000ff2400720c */ /* 0x000fe40003f05270 */
[----:B------:R-:W-:Y:S02]  /*0fd0*/  FSETP.NAN.AND P5, PT, R26, R26, PT ;  /* 0x0000001a1a00720b */ /* 0x000fe40003fa8000 */
[----:B------:R-:W-:Y:S02]  /*0fe0*/  P2R R16, PR, RZ, 0x1 ;  /* 0x00000001ff107803 */ /* 0x000fe40000000000 */
[----:B------:R-:W-:Y:S02]  /*0ff0*/  ISETP.NE.AND P0, PT, R14, RZ, PT ;  /* 0x000000ff0e00720c */ /* 0x000fe40003f05270 */
[----:B------:R-:W-:-:S02]  /*1000*/  @P4 SEL R26, R26, R7, P5 ;  /* 0x000000071a1a4207 */ /* 0x000fc40002800000 */
[-C--:B------:R-:W-:Y:S02]  /*1010*/  FSETP.GEU.AND P5, PT, R6, R44.reuse, PT ;  /* 0x0000002c0600720b */ /* 0x080fe40003fae000 */
[----:B------:R-:W-:Y:S02]  /*1020*/  P2R R36, PR, RZ, 0x1 ;  /* 0x00000001ff247803 */ /* 0x000fe40000000000 */
[----:B------:R-:W-:Y:S02]  /*1030*/  ISETP.NE.AND P0, PT, R19, RZ, PT ;  /* 0x000000ff1300720c */ /* 0x000fe40003f05270 */
[----:B------:R-:W-:Y:S02]  /*1040*/  FSETP.NAN.AND P6, PT, R44, R44, PT ;  /* 0x0000002c2c00720b */ /* 0x000fe40003fc8000 */
[----:B------:R-:W-:Y:S02]  /*1050*/  P2R R19, PR, RZ, 0x1 ;  /* 0x00000001ff137803 */ /* 0x000fe40000000000 */
[----:B------:R-:W-:-:S03]  /*1060*/  ISETP.NE.AND P0, PT, R27, RZ, PT ;  /* 0x000000ff1b00720c */ /* 0x000fc60003f05270 */
[----:B------:R-:W-:Y:S02]  /*1070*/  @P5 SEL R44, R44, R6, P6 ;  /* 0x000000062c2c5207 */ /* 0x000fe40003000000 */
[----:B------:R-:W-:Y:S02]  /*1080*/  P2R R17, PR, RZ, 0x1 ;  /* 0x00000001ff117803 */ /* 0x000fe40000000000 */
[----:B------:R-:W-:Y:S02]  /*1090*/  ISETP.NE.AND P0, PT, R23, RZ, PT ;  /* 0x000000ff1700720c */ /* 0x000fe40003f05270 */
[----:B------:R-:W-:Y:S02]  /*10a0*/  FSETP.GEU.AND P6, PT, R5, R38, PT ;  /* 0x000000260500720b */ /* 0x000fe40003fce000 */
[----:B------:R-:W-:Y:S02]  /*10b0*/  P2R R14, PR, RZ, 0x1 ;  /* 0x00000001ff0e7803 */ /* 0x000fe40000000000 */
[----:B------:R-:W-:-:S04]  /*10c0*/  ISETP.NE.AND P0, PT, R22, RZ, PT ;  /* 0x000000ff1600720c */ /* 0x000fc80003f05270 */
[----:B------:R-:W-:Y:S02]  /*10d0*/  P2R R12, PR, RZ, 0x1 ;  /* 0x00000001ff0c7803 */ /* 0x000fe40000000000 */
[----:B------:R-:W-:-:S04]  /*10e0*/  FSETP.NAN.AND P0, PT, R38, R38, PT ;  /* 0x000000262600720b */ /* 0x000fc80003f08000 */
[----:B------:R-:W-:Y:S02]  /*10f0*/  @P6 SEL R38, R38, R5, P0 ;  /* 0x0000000526266207 */ /* 0x000fe40000000000 */
[----:B------:R-:W-:-:S04]  /*1100*/  ISETP.NE.AND P0, PT, R12, RZ, PT ;  /* 0x000000ff0c00720c */ /* 0x000fc80003f05270 */
[----:B------:R-:W-:Y:S02]  /*1110*/  SEL R5, RZ, 0x1, !P0 ;  /* 0x00000001ff057807 */ /* 0x000fe40004000000 */
        /* <DEDUP_REMOVED lines=15> */
[----:B------:R-:W-:Y:S02]  /*1210*/  SEL R5, R5, 0x2, P0 ;  /* 0x0000000205057807 */ /* 0x000fe40000000000 */
[----:B------:R-:W-:-:S04]  /*1220*/  ISETP.NE.AND P0, PT, R20, RZ, PT ;  /* 0x000000ff1400720c */ /* 0x000fc80003f05270 */
[----:B------:R-:W-:Y:S02]  /*1230*/  SEL R6, R6, 0x2, P0 ;  /* 0x0000000206067807 */ /* 0x000fe40000000000 */
[----:B------:R-:W-:-:S04]  /*1240*/  ISETP.NE.AND P0, PT, R29, RZ, PT ;  /* 0x000000ff1d00720c */ /* 0x000fc80003f05270 */
[----:B------:R-:W-:Y:S02]  /*1250*/  SEL R7, R7, 0x2, P0 ;  /* 0x0000000207077807 */ /* 0x000fe40000000000 */
[----:B------:R-:W-:Y:S01]  /*1260*/  ISETP.NE.AND P0, PT, R35, RZ, PT ;  /* 0x000000ff2300720c */ /* 0x000fe20003f05270 */
[----:B------:R-:W-:-:S03]  /*1270*/  IMAD.SHL.U32 R23, R21, 0x40, RZ ;  /* 0x0000004015177824 */ /* 0x000fc600078e00ff */
[----:B------:R-:W-:Y:S02]  /*1280*/  SEL R12, R12, 0x2, P0 ;  /* 0x000000020c0c7807 */ /* 0x000fe40000000000 */
[----:B------:R-:W-:Y:S02]  /*1290*/  ISETP.NE.AND P0, PT, R34, RZ, PT ;  /* 0x000000ff2200720c */ /* 0x000fe40003f05270 */
[----:B------:R-:W-:Y:S02]  /*12a0*/  SHF.R.U32.HI R22, RZ, 0x4, R21 ;  /* 0x00000004ff167819 */ /* 0x000fe40000011615 */
[----:B------:R-:W-:Y:S02]  /*12b0*/  SEL R17, R17, 0x2, P0 ;  /* 0x0000000211117807 */ /* 0x000fe40000000000 */
[----:B------:R-:W-:Y:S02]  /*12c0*/  ISETP.NE.AND P0, PT, R28, RZ, PT ;  /* 0x000000ff1c00720c */ /* 0x000fe40003f05270 */
[----:B------:R-:W-:-:S02]  /*12d0*/  SGXT.U32 R22, R22, 0x3 ;  /* 0x000000031616781a */ /* 0x000fc40000000000 */
[----:B------:R-:W-:Y:S02]  /*12e0*/  LOP3.LUT R23, R23, 0x3c0, RZ, 0xc0, !PT ;  /* 0x000003c017177812 */ /* 0x000fe400078ec0ff */
[----:B------:R-:W-:Y:S02]  /*12f0*/  SEL R16, R16, 0x2, P0 ;  /* 0x0000000210107807 */ /* 0x000fe40000000000 */
[----:B------:R-:W-:Y:S02]  /*1300*/  ISETP.NE.AND P0, PT, R11, RZ, PT ;  /* 0x000000ff0b00720c */ /* 0x000fe40003f05270 */
[----:B------:R-:W-:Y:S01]  /*1310*/  LOP3.LUT R22, R23, R22, RZ, 0xfc, !PT ;  /* 0x0000001617167212 */ /* 0x000fe200078efcff */
[----:B------:R-:W-:Y:S01]  /*1320*/  UPRMT UR4, UR5, 0x654, UR4 ;  /* 0x0000065405047896 */ /* 0x000fe20008000004 */
[----:B------:R-:W-:Y:S02]  /*1330*/  SEL R15, R5, 0x3, P0 ;  /* 0x00000003050f7807 */ /* 0x000fe40000000000 */
[----:B------:R-:W-:-:S02]  /*1340*/  LEA.HI R5, R23, R22, RZ, 0x1c ;  /* 0x0000001617057211 */ /* 0x000fc400078fe0ff */
[----:B------:R-:W-:Y:S02]  /*1350*/  SEL R19, R7, 0x3, P1 ;  /* 0x0000000307137807 */ /* 0x000fe40000800000 */
[----:B------:R-:W-:Y:S02]  /*1360*/  ISETP.NE.AND P1, PT, R9, RZ, PT ;  /* 0x000000ff0900720c */ /* 0x000fe40003f25270 */
[----:B------:R-:W-:Y:S01]  /*1370*/  LEA R9, R5, UR4, 0x2 ;  /* 0x0000000405097c11 */ /* 0x000fe2000f8e10ff */
[----:B------:R-:W-:-:S04]  /*1380*/  IMAD.SHL.U32 R8, R21, 0x4, RZ ;  /* 0x0000000415087824 */ /* 0x000fc800078e00ff */
[----:B------:R-:W-:Y:S04]  /*1390*/  STS [R9], R4 ;  /* 0x0000000409007388 */ /* 0x000fe80000000800 */
[----:B------:R0:W-:Y:S04]  /*13a0*/  STS [R9+0x20], R3 ;  /* 0x0000200309007388 */ /* 0x0001e80000000800 */
[----:B------:R-:W-:Y:S04]  /*13b0*/  STS [R9+0x40], R2 ;  /* 0x0000400209007388 */ /* 0x000fe80000000800 */
[----:B------:R1:W-:Y:S04]  /*13c0*/  STS [R9+0x60], R0 ;  /* 0x0000600009007388 */ /* 0x0003e80000000800 */
[----:B------:R-:W-:Y:S04]  /*13d0*/  STS [R9+0x80], R42 ;  /* 0x0000802a09007388 */ /* 0x000fe80000000800 */
[----:B------:R2:W-:Y:S04]  /*13e0*/  STS [R9+0xa0], R26 ;  /* 0x0000a01a09007388 */ /* 0x0005e80000000800 */
[----:B------:R-:W-:Y:S04]  /*13f0*/  STS [R9+0xc0], R44 ;  /* 0x0000c02c09007388 */ /* 0x000fe80000000800 */
[----:B------:R-:W-:Y:S01]  /*1400*/  STS [R9+0xe0], R38 ;  /* 0x0000e02609007388 */ /* 0x000fe20000000800 */
[----:B------:R-:W-:-:S02]  /*1410*/  SHF.R.U32.HI R5, RZ, 0x2, R21 ;  /* 0x00000002ff057819 */ /* 0x000fc40000011615 */
[----:B------:R-:W-:Y:S02]  /*1420*/  LOP3.LUT R8, R8, 0x1fc, RZ, 0xc0, !PT ;  /* 0x000001fc08087812 */ /* 0x000fe400078ec0ff */
[----:B------:R-:W-:Y:S02]  /*1430*/  LOP3.LUT R5, R5, 0x1c, RZ, 0xc0, !PT ;  /* 0x0000001c05057812 */ /* 0x000fe400078ec0ff */
[----:B------:R-:W-:-:S03]  /*1440*/  ISETP.NE.AND P0, PT, R10, RZ, PT ;  /* 0x000000ff0a00720c */ /* 0x000fc60003f05270 */
[----:B------:R-:W-:Y:S01]  /*1450*/  IMAD.IADD R5, R8, 0x1, R5 ;  /* 0x0000000108057824 */ /* 0x000fe200078e0205 */
[----:B------:R-:W-:Y:S02]  /*1460*/  SEL R20, R6, 0x3, P0 ;  /* 0x0000000306147807 */ /* 0x000fe40000000000 */
[----:B------:R-:W-:Y:S02]  /*1470*/  LOP3.LUT R6, R8, 0x200, RZ, 0xfc, !PT ;  /* 0x0000020008067812 */ /* 0x000fe400078efcff */
[----:B------:R-:W-:Y:S02]  /*1480*/  LEA R5, R5, UR4, 0x2 ;  /* 0x0000000405057c11 */ /* 0x000fe4000f8e10ff */
[----:B------:R-:W-:Y:S01]  /*1490*/  SHF.R.U32.HI R10, RZ, 0x4, R6 ;  /* 0x00000004ff0a7819 */ /* 0x000fe20000011606 */
[----:B------:R-:W-:Y:S03]  /*14a0*/  BAR.SYNC.DEFER_BLOCKING 0x0 ;  /* 0x0000000000007b1d */ /* 0x000fe60000010000 */
[----:B0-----:R-:W-:Y:S01]  /*14b0*/  LOP3.LUT R3, R10, 0x3c, RZ, 0xc0, !PT ;  /* 0x0000003c0a037812 */ /* 0x001fe200078ec0ff */
[----:B-1----:R-:W-:Y:S01]  /*14c0*/  IMAD.SHL.U32 R0, R21, 0x4, RZ ;  /* 0x0000000415007824 */ /* 0x002fe200078e00ff */
[----:B------:R-:W-:-:S03]  /*14d0*/  SHF.R.S32.HI R25, RZ, 0x19, R30 ;  /* 0x00000019ff197819 */ /* 0x000fc6000001141e */
[----:B------:R-:W-:Y:S01]  /*14e0*/  IMAD.IADD R3, R8, 0x1, R3 ;  /* 0x0000000108037824 */ /* 0x000fe200078e0203 */
[----:B------:R-:W-:Y:S02]  /*14f0*/  SGXT R25, R25, 0x1 ;  /* 0x000000011919781a */ /* 0x000fe40000000200 */
[----:B------:R-:W-:Y:S02]  /*1500*/  LOP3.LUT R0, R31, 0x3c, R0, 0xf8, !PT ;  /* 0x0000003c1f007812 */ /* 0x000fe400078ef800 */
[----:B------:R-:W-:Y:S02]  /*1510*/  LEA R8, R3, UR4, 0x2 ;  /* 0x0000000403087c11 */ /* 0x000fe4000f8e10ff */
[----:B------:R-:W0:Y:S01]  /*1520*/  LDC.64 R2, c[0x0][0x218] ;  /* 0x00008600ff027b82 */ /* 0x000e220000000a00 */
[----:B------:R-:W1:Y:S01]  /*1530*/  LDS.128 R4, [R5] ;  /* 0x0000000005047984 */ /* 0x000e620000000c00 */
[----:B------:R-:W-:-:S03]  /*1540*/  LEA.HI R13, R25, R0, RZ, 0x9 ;  /* 0x00000000190d7211 */ /* 0x000fc600078f48ff */
[----:B------:R-:W3:Y:S02]  /*1550*/  LDS.128 R8, [R8+0x800] ;  /* 0x0008000008087984 */ /* 0x000ee40000000c00 */
[C---:B--2---:R-:W-:Y:S01]  /*1560*/  IMAD.SHL.U32 R26, R13.reuse, 0x10, RZ ;  /* 0x000000100d1a7824 */ /* 0x044fe200078e00ff */
[----:B------:R-:W-:Y:S02]  /*1570*/  LOP3.LUT R27, R13, 0xfffffe00, RZ, 0xc0, !PT ;  /* 0xfffffe000d1b7812 */ /* 0x000fe400078ec0ff */
[----:B------:R-:W-:Y:S02]  /*1580*/  LOP3.LUT R13, R32, R33, RZ, 0xfc, !PT ;  /* 0x00000021200d7212 */ /* 0x000fe400078efcff */
[----:B------:R-:W-:Y:S02]  /*1590*/  LOP3.LUT R26, R26, 0xffffe000, RZ, 0xc0, !PT ;  /* 0xffffe0001a1a7812 */ /* 0x000fe400078ec0ff */
[----:B------:R-:W-:Y:S02]  /*15a0*/  ISETP.GE.AND P0, PT, R13, 0x10, PT ;  /* 0x000000100d00780c */ /* 0x000fe40003f06270 */
[----:B------:R-:W-:-:S02]  /*15b0*/  IADD3 R26, R26, R0, -R27 ;  /* 0x000000001a1a7210 */ /* 0x000fc40007ffe81b */
[----:B------:R-:W-:-:S03]  /*15c0*/  SEL R0, R12, 0x3, P2 ;  /* 0x000000030c007807 */ /* 0x000fc60001000000 */
[----:B------:R-:W-:Y:S01]  /*15d0*/  IMAD R13, R13, 0x200, R26 ;  /* 0x000002000d0d7824 */ /* 0x000fe200078e021a */
[----:B------:R-:W-:-:S03]  /*15e0*/  LOP3.LUT R33, R32, 0x8, R33, 0xfe, !PT ;  /* 0x0000000820217812 */ /* 0x000fc600078efe21 */
[----:B0-----:R-:W-:-:S05]  /*15f0*/  IMAD.WIDE R12, R13, 0x4, R2 ;  /* 0x000000040d0c7825 */ /* 0x001fca00078e0202 */
[----:B-1----:R0:W-:Y:S01]  /*1600*/  @!P0 STG.E.128 desc[UR6][R12.64], R4 ;  /* 0x000000040c008986 */ /* 0x0021e2000c101d06 */
[C---:B------:R-:W-:Y:S01]  /*1610*/  ISETP.GE.AND P0, PT, R33.reuse, 0x10, PT ;  /* 0x000000102100780c */ /* 0x040fe20003f06270 */
[----:B------:R-:W-:-:S04]  /*1620*/  IMAD R33, R33, 0x200, R26 ;  /* 0x0000020021217824 */ /* 0x000fc800078e021a */
[----:B------:R-:W-:-:S08]  /*1630*/  IMAD.WIDE R2, R33, 0x4, R2 ;  /* 0x0000000421027825 */ /* 0x000fd000078e0202 */
[----:B---3--:R1:W-:Y:S01]  /*1640*/  @!P0 STG.E.128 desc[UR6][R2.64], R8 ;  /* 0x0000000802008986 */ /* 0x0083e2000c101d06 */
[----:B------:R-:W-:Y:S01]  /*1650*/  ISETP.NE.AND P2, PT, R24, RZ, PT ;  /* 0x000000ff1800720c */ /* 0x000fe20003f45270 */
[----:B------:R-:W-:Y:S01]  /*1660*/  IMAD.SHL.U32 R24, R21, 0x8, RZ ;  /* 0x0000000815187824 */ /* 0x000fe200078e00ff */
[----:B------:R-:W-:Y:S02]  /*1670*/  SEL R14, R14, 0x2, P1 ;  /* 0x000000020e0e7807 */ /* 0x000fe40000800000 */
[----:B------:R-:W-:Y:S02]  /*1680*/  SEL R18, R18, 0x2, P2 ;  /* 0x0000000212127807 */ /* 0x000fe40001000000 */
[----:B------:R-:W-:Y:S02]  /*1690*/  LOP3.LUT R24, R31, 0x38, R24, 0xf8, !PT ;  /* 0x000000381f187812 */ /* 0x000fe400078ef818 */
[----:B------:R-:W-:Y:S01]  /*16a0*/  LEA.HI R22, R23, R22, RZ, 0x1d ;  /* 0x0000001617167211 */ /* 0x000fe200078fe8ff */
[----:B------:R-:W-:Y:S01]  /*16b0*/  BAR.SYNC.DEFER_BLOCKING 0x0 ;  /* 0x0000000000007b1d */ /* 0x000fe20000010000 */
[----:B------:R-:W-:-:S02]  /*16c0*/  SEL R17, R17, 0x3, P3 ;  /* 0x0000000311117807 */ /* 0x000fc40001800000 */
[----:B0-----:R-:W-:Y:S02]  /*16d0*/  SEL R5, R16, 0x3, P4 ;  /* 0x0000000310057807 */ /* 0x001fe40002000000 */
[----:B------:R-:W-:Y:S02]  /*16e0*/  SEL R7, R18, 0x3, P5 ;  /* 0x0000000312077807 */ /* 0x000fe40002800000 */
[----:B-1----:R-:W-:Y:S02]  /*16f0*/  SEL R9, R14, 0x3, P6 ;  /* 0x000000030e097807 */ /* 0x002fe40003000000 */
[----:B------:R-:W-:Y:S02]  /*1700*/  SHF.R.U32.HI R27, RZ, 0x3, R21 ;  /* 0x00000003ff1b7819 */ /* 0x000fe40000011615 */
[----:B------:R-:W-:Y:S02]  /*1710*/  LEA.HI R25, R25, R24, RZ, 0x9 ;  /* 0x0000001819197211 */ /* 0x000fe400078f48ff */
[----:B------:R-:W-:-:S02]  /*1720*/  SGXT.U32 R27, R27, 0x4 ;  /* 0x000000041b1b781a */ /* 0x000fc40000000000 */
[C---:B------:R-:W-:Y:S01]  /*1730*/  LOP3.LUT R29, R25.reuse, 0xfffffe00, RZ, 0xc0, !PT ;  /* 0xfffffe00191d7812 */ /* 0x040fe200078ec0ff */
[----:B------:R-:W-:Y:S01]  /*1740*/  IMAD.SHL.U32 R25, R25, 0x10, RZ ;  /* 0x0000001019197824 */ /* 0x000fe200078e00ff */
[----:B------:R-:W-:Y:S01]  /*1750*/  LOP3.LUT R27, R32, R27, RZ, 0xfc, !PT ;  /* 0x0000001b201b7212 */ /* 0x000fe200078efcff */
[----:B------:R0:W-:Y:S04]  /*1760*/  STS.U8 [R22+UR4], R15 ;  /* 0x0000000f16007988 */ /* 0x0001e80008000004 */
[----:B------:R0:W-:Y:S04]  /*1770*/  STS.U8 [R22+UR4+0x8], R20 ;  /* 0x0000081416007988 */ /* 0x0001e80008000004 */
[----:B------:R0:W-:Y:S04]  /*1780*/  STS.U8 [R22+UR4+0x10], R19 ;  /* 0x0000101316007988 */ /* 0x0001e80008000004 */
[----:B------:R0:W-:Y:S04]  /*1790*/  STS.U8 [R22+UR4+0x18], R0 ;  /* 0x0000180016007988 */ /* 0x0001e80008000004 */
[----:B------:R0:W-:Y:S04]  /*17a0*/  STS.U8 [R22+UR4+0x20], R17 ;  /* 0x0000201116007988 */ /* 0x0001e80008000004 */
[----:B------:R0:W-:Y:S04]  /*17b0*/  STS.U8 [R22+UR4+0x28], R5 ;  /* 0x0000280516007988 */ /* 0x0001e80008000004 */
[----:B------:R0:W-:Y:S04]  /*17c0*/  STS.U8 [R22+UR4+0x30], R7 ;  /* 0x0000300716007988 */ /* 0x0001e80008000004 */
[----:B------:R0:W-:Y:S01]  /*17d0*/  STS.U8 [R22+UR4+0x38], R9 ;  /* 0x0000380916007988 */ /* 0x0001e20008000004 */
[----:B------:R-:W-:Y:S01]  /*17e0*/  IMAD.IADD R24, R24, 0x1, -R29 ;  /* 0x0000000118187824 */ /* 0x000fe200078e0a1d */
[----:B------:R-:W-:Y:S01]  /*17f0*/  LOP3.LUT R25, R25, 0xffffe000, RZ, 0xc0, !PT ;  /* 0xffffe00019197812 */ /* 0x000fe200078ec0ff */
[----:B------:R-:W-:Y:S02]  /*1800*/  BAR.SYNC.DEFER_BLOCKING 0x0 ;  /* 0x0000000000007b1d */ /* 0x000fe40000010000 */
[C---:B------:R-:W-:Y:S01]  /*1810*/  IMAD R24, R27.reuse, 0x200, R24 ;  /* 0x000002001b187824 */ /* 0x040fe200078e0218 */
[----:B------:R-:W-:Y:S01]  /*1820*/  ISETP.GE.AND P0, PT, R27, 0x10, PT ;  /* 0x000000101b00780c */ /* 0x000fe20003f06270 */
[----:B------:R-:W-:-:S02]  /*1830*/  IMAD.SHL.U32 R28, R21, 0x8, RZ ;  /* 0x00000008151c7824 */ /* 0x000fc400078e00ff */
[----:B------:R-:W-:Y:S01]  /*1840*/  IMAD.IADD R24, R24, 0x1, R25 ;  /* 0x0000000118187824 */ /* 0x000fe200078e0219 */
[----:B------:R-:W-:Y:S02]  /*1850*/  LOP3.LUT R26, R21, 0x78, RZ, 0xc0, !PT ;  /* 0x00000078151a7812 */ /* 0x000fe400078ec0ff */
[----:B------:R-:W-:Y:S02]  /*1860*/  LOP3.LUT R21, R28, 0x3f8, RZ, 0xc0, !PT ;  /* 0x000003f81c157812 */ /* 0x000fe400078ec0ff */
[----:B------:R-:W-:Y:S02]  /*1870*/  IADD3 R2, P1, R24, UR8, RZ ;  /* 0x0000000818027c10 */ /* 0x000fe4000ff3e0ff */
[----:B------:R-:W-:Y:S02]  /*1880*/  IADD3 R21, R21, UR4, R26 ;  /* 0x0000000415157c10 */ /* 0x000fe4000fffe01a */
[----:B------:R-:W-:Y:S01]  /*1890*/  LEA.HI.X.SX32 R3, R24, UR9, 0x1, P1 ;  /* 0x0000000918037c11 */ /* 0x000fe200088f0eff */
[----:B0-----:R-:W-:Y:S08]  /*18a0*/  @P0 EXIT ;  /* 0x000000000000094d */ /* 0x001ff00003800000 */
[----:B------:R-:W0:Y:S04]  /*18b0*/  LDS.64 R20, [R21] ;  /* 0x0000000015147984 */ /* 0x000e280000000a00 */
[----:B0-----:R-:W-:Y:S01]  /*18c0*/  STG.E.64 desc[UR6][R2.64], R20 ;  /* 0x0000001402007986 */ /* 0x001fe2000c101b06 */
[----:B------:R-:W-:Y:S05]  /*18d0*/  EXIT ;  /* 0x000000000000794d */ /* 0x000fea0003800000 */
.L_x_0:
[----:B------:R-:W-:-:S00]  /*18e0*/  BRA `(.L_x_0) ;  /* 0xfffffffc00fc7947 */ /* 0x000fc0000383ffff */
[----:B------:R-:W-:-:S00]  /*18f0*/  NOP ;  /* 0x0000000000007918 */ /* 0x000fc00000000000 */
        /* <DEDUP_REMOVED lines=8> */
.L_x_1:


//--------------------- .nv.shared.triton_poi_fused_max_pool2d_with_indices_17 --------------------------
	.section	.nv.shared.triton_poi_fused_max_pool2d_with_indices_17,"aw",@nobits
	.sectionflags	@""
	.align	16
	.zero		1024


//--------------------- .nv.constant0.triton_poi_fused_max_pool2d_with_indices_17 --------------------------
	.section	.nv.constant0.triton_poi_fused_max_pool2d_with_indices_17,"a",@progbits
	.sectionflags	@""
	.align	4
.nv.constant0.triton_poi_fused_max_pool2d_with_indices_17:
	.zero		560
